	.headerflags	@"EF_CUDA_TEXMODE_UNIFIED EF_CUDA_64BIT_ADDRESS EF_CUDA_ACCELERATORS EF_CUDA_SM90 EF_CUDA_VIRTUAL_SM(EF_CUDA_SM90)"
	.elftype	@"ET_EXEC"


//--------------------- .nv.info                  --------------------------
	.section	.nv.info,"",@"SHT_CUDA_INFO"
	.align	4


	//----- nvinfo : EIATTR_REGCOUNT
	.align		4
        /*0000*/ 	.byte	0x04, 0x2f
        /*0002*/ 	.short	(.L_3 - .L_2)
	.align		4
.L_2:
        /*0004*/ 	.word	index@(triton_poi_fused__native_batch_norm_legit_no_training_convolution_hardtanh_44)
        /*0008*/ 	.word	0x0000001a


	//----- nvinfo : EIATTR_MIN_STACK_SIZE
	.align		4
.L_3:
        /*000c*/ 	.byte	0x04, 0x12
        /*000e*/ 	.short	(.L_5 - .L_4)
	.align		4
.L_4:
        /*0010*/ 	.word	index@(triton_poi_fused__native_batch_norm_legit_no_training_convolution_hardtanh_44)
        /*0014*/ 	.word	0x00000000


	//----- nvinfo : EIATTR_FRAME_SIZE
	.align		4
.L_5:
        /*0018*/ 	.byte	0x04, 0x11
        /*001a*/ 	.short	(.L_7 - .L_6)
	.align		4
.L_6:
        /*001c*/ 	.word	index@(triton_poi_fused__native_batch_norm_legit_no_training_convolution_hardtanh_44)
        /*0020*/ 	.word	0x00000000


	//----- nvinfo : EIATTR_MIN_STACK_SIZE
	.align		4
.L_7:
        /*0024*/ 	.byte	0x04, 0x12
        /*0026*/ 	.short	(.L_9 - .L_8)
	.align		4
.L_8:
        /*0028*/ 	.word	index@(triton_poi_fused__native_batch_norm_legit_no_training_convolution_hardtanh_44)
        /*002c*/ 	.word	0x00000000
.L_9:


//--------------------- .nv.info.triton_poi_fused__native_batch_norm_legit_no_training_convolution_hardtanh_44 --------------------------
	.section	.nv.info.triton_poi_fused__native_batch_norm_legit_no_training_convolution_hardtanh_44,"",@"SHT_CUDA_INFO"
	.sectionflags	@""
	.align	4


	//----- nvinfo : EIATTR_CUDA_API_VERSION
	.align		4
        /*0000*/ 	.byte	0x04, 0x37
        /*0002*/ 	.short	(.L_11 - .L_10)
.L_10:
        /*0004*/ 	.word	0x0000007c


	//----- nvinfo : EIATTR_KPARAM_INFO
	.align		4
.L_11:
        /*0008*/ 	.byte	0x04, 0x17
        /*000a*/ 	.short	(.L_13 - .L_12)
.L_12:
        /*000c*/ 	.word	0x00000000
        /*0010*/ 	.short	0x0007
        /*0012*/ 	.short	0x0038
        /*0014*/ 	.byte	0x00, 0xf0, 0x11, 0x00


	//----- nvinfo : EIATTR_KPARAM_INFO
	.align		4
.L_13:
        /*0018*/ 	.byte	0x04, 0x17
        /*001a*/ 	.short	(.L_15 - .L_14)
.L_14:
        /*001c*/ 	.word	0x00000000
        /*0020*/ 	.short	0x0006
        /*0022*/ 	.short	0x0030
        /*0024*/ 	.byte	0x00, 0xf4, 0x21, 0x00


	//----- nvinfo : EIATTR_KPARAM_INFO
	.align		4
.L_15:
        /*0028*/ 	.byte	0x04, 0x17
        /*002a*/ 	.short	(.L_17 - .L_16)
.L_16:
        /*002c*/ 	.word	0x00000000
        /*0030*/ 	.short	0x0005
        /*0032*/ 	.short	0x0028
        /*0034*/ 	.byte	0x00, 0xf4, 0x21, 0x00


	//----- nvinfo : EIATTR_KPARAM_INFO
	.align		4
.L_17:
        /*0038*/ 	.byte	0x04, 0x17
        /*003a*/ 	.short	(.L_19 - .L_18)
.L_18:
        /*003c*/ 	.word	0x00000000
        /*0040*/ 	.short	0x0004
        /*0042*/ 	.short	0x0020
        /*0044*/ 	.byte	0x00, 0xf4, 0x21, 0x00


	//----- nvinfo : EIATTR_KPARAM_INFO
	.align		4
.L_19:
        /*0048*/ 	.byte	0x04, 0x17
        /*004a*/ 	.short	(.L_21 - .L_20)
.L_20:
        /*004c*/ 	.word	0x00000000
        /*0050*/ 	.short	0x0003
        /*0052*/ 	.short	0x0018
        /*0054*/ 	.byte	0x00, 0xf4, 0x21, 0x00


	//----- nvinfo : EIATTR_KPARAM_INFO
	.align		4
.L_21:
        /*0058*/ 	.byte	0x04, 0x17
        /*005a*/ 	.short	(.L_23 - .L_22)
.L_22:
        /*005c*/ 	.word	0x00000000
        /*0060*/ 	.short	0x0002
        /*0062*/ 	.short	0x0010
        /*0064*/ 	.byte	0x00, 0xf4, 0x21, 0x00


	//----- nvinfo : EIATTR_KPARAM_INFO
	.align		4
.L_23:
        /*0068*/ 	.byte	0x04, 0x17
        /*006a*/ 	.short	(.L_25 - .L_24)
.L_24:
        /*006c*/ 	.word	0x00000000
        /*0070*/ 	.short	0x0001
        /*0072*/ 	.short	0x0008
        /*0074*/ 	.byte	0x00, 0xf4, 0x21, 0x00


	//----- nvinfo : EIATTR_KPARAM_INFO
	.align		4
.L_25:
        /*0078*/ 	.byte	0x04, 0x17
        /*007a*/ 	.short	(.L_27 - .L_26)
.L_26:
        /*007c*/ 	.word	0x00000000
        /*0080*/ 	.short	0x0000
        /*0082*/ 	.short	0x0000
        /*0084*/ 	.byte	0x00, 0xf4, 0x21, 0x00


	//----- nvinfo : EIATTR_SPARSE_MMA_MASK
	.align		4
.L_27:
        /*0088*/ 	.byte	0x03, 0x50
        /*008a*/ 	.short	0x0000


	//----- nvinfo : EIATTR_MAXREG_COUNT
	.align		4
        /*008c*/ 	.byte	0x03, 0x1b
        /*008e*/ 	.short	0x00ff


	//----- nvinfo : EIATTR_EXIT_INSTR_OFFSETS
	.align		4
        /*0090*/ 	.byte	0x04, 0x1c
        /*0092*/ 	.short	(.L_29 - .L_28)


	//   ....[0]....
.L_28:
        /*0094*/ 	.word	0x000004e0


	//   ....[1]....
        /*0098*/ 	.word	0x00000500


	//----- nvinfo : EIATTR_REQNTID
	.align		4
.L_29:
        /*009c*/ 	.byte	0x04, 0x10
        /*009e*/ 	.short	(.L_31 - .L_30)
.L_30:
        /*00a0*/ 	.word	0x00000080
        /*00a4*/ 	.word	0x00000001
        /*00a8*/ 	.word	0x00000001


	//----- nvinfo : EIATTR_CBANK_PARAM_SIZE
	.align		4
.L_31:
        /*00ac*/ 	.byte	0x03, 0x19
        /*00ae*/ 	.short	0x003c


	//----- nvinfo : EIATTR_PARAM_CBANK
	.align		4
        /*00b0*/ 	.byte	0x04, 0x0a
        /*00b2*/ 	.short	(.L_33 - .L_32)
	.align		4
.L_32:
        /*00b4*/ 	.word	index@(.nv.constant0.triton_poi_fused__native_batch_norm_legit_no_training_convolution_hardtanh_44)
        /*00b8*/ 	.short	0x0210
        /*00ba*/ 	.short	0x003c


	//----- nvinfo : EIATTR_SW_WAR
	.align		4
.L_33:
        /*00bc*/ 	.byte	0x04, 0x36
        /*00be*/ 	.short	(.L_35 - .L_34)
.L_34:
        /*00c0*/ 	.word	0x00000008
.L_35:


//--------------------- .nv.callgraph             --------------------------
	.section	.nv.callgraph,"",@"SHT_CUDA_CALLGRAPH"
	.align	4
	.sectionentsize	8
	.align		4
        /*0000*/ 	.word	0x00000000
	.align		4
        /*0004*/ 	.word	0xffffffff
	.align		4
        /*0008*/ 	.word	0x00000000
	.align		4
        /*000c*/ 	.word	0xfffffffe
	.align		4
        /*0010*/ 	.word	0x00000000
	.align		4
        /*0014*/ 	.word	0xfffffffd
	.align		4
        /*0018*/ 	.word	0x00000000
	.align		4
        /*001c*/ 	.word	0xfffffffc


//--------------------- .nv.constant4             --------------------------
	.section	.nv.constant4,"a",@progbits
	.align	8
	.align		8
.nv.constant4:
        /*0000*/ 	.dword	_$_str
	.align		8
        /*0008*/ 	.dword	_$_str_$_2


//--------------------- .text.triton_poi_fused__native_batch_norm_legit_no_training_convolution_hardtanh_44 --------------------------
	.section	.text.triton_poi_fused__native_batch_norm_legit_no_training_convolution_hardtanh_44,"ax",@progbits
	.align	128
        .global         triton_poi_fused__native_batch_norm_legit_no_training_convolution_hardtanh_44
        .type           triton_poi_fused__native_batch_norm_legit_no_training_convolution_hardtanh_44,@function
        .size           triton_poi_fused__native_batch_norm_legit_no_training_convolution_hardtanh_44,(.L_x_1 - triton_poi_fused__native_batch_norm_legit_no_training_convolution_hardtanh_44)
        .other          triton_poi_fused__native_batch_norm_legit_no_training_convolution_hardtanh_44,@"STO_CUDA_ENTRY STV_DEFAULT"
triton_poi_fused__native_batch_norm_legit_no_training_convolution_hardtanh_44:
.text.triton_poi_fused__native_batch_norm_legit_no_training_convolution_hardtanh_44:
[----:B------:R-:W0:Y:S01]  /*0000*/  LDC R1, c[0x0][0x28] ;  /* 0x00000a00ff017b82 */ /* 0x000e220000000800 */
[----:B------:R-:W1:Y:S07]  /*0010*/  S2R R0, SR_TID.X ;  /* 0x0000000000007919 */ /* 0x000e6e0000002100 */
[----:B------:R-:W2:Y:S01]  /*0020*/  LDC.64 R2, c[0x0][0x228] ;  /* 0x00008a00ff027b82 */ /* 0x000ea20000000a00 */
[----:B------:R-:W-:Y:S01]  /*0030*/  CS2R R6, SRZ ;  /* 0x0000000000067805 */ /* 0x000fe2000001ff00 */
[----:B------:R-:W-:Y:S01]  /*0040*/  ULDC.64 UR4, c[0x0][0x208] ;  /* 0x0000820000047ab9 */ /* 0x000fe20000000a00 */
[----:B------:R-:W3:Y:S05]  /*0050*/  S2R R5, SR_CTAID.X ;  /* 0x0000000000057919 */ /* 0x000eea0000002500 */
[----:B------:R-:W4:Y:S08]  /*0060*/  LDC.64 R16, c[0x0][0x218] ;  /* 0x00008600ff107b82 */ /* 0x000f300000000a00 */
[----:B------:R-:W5:Y:S08]  /*0070*/  LDC.64 R18, c[0x0][0x220] ;  /* 0x00008800ff127b82 */ /* 0x000f700000000a00 */
[----:B------:R-:W5:Y:S01]  /*0080*/  LDC.64 R20, c[0x0][0x230] ;  /* 0x00008c00ff147b82 */ /* 0x000f620000000a00 */
[----:B-1----:R-:W-:-:S07]  /*0090*/  SHF.L.U32 R0, R0, 0x1, RZ ;  /* 0x0000000100007819 */ /* 0x002fce00000006ff */
[----:B------:R-:W1:Y:S01]  /*00a0*/  LDC.64 R14, c[0x0][0x238] ;  /* 0x00008e00ff0e7b82 */ /* 0x000e620000000a00 */
[----:B------:R-:W-:-:S04]  /*00b0*/  LOP3.LUT R0, R0, 0xfe, RZ, 0xc0, !PT ;  /* 0x000000fe00007812 */ /* 0x000fc800078ec0ff */
[----:B---3--:R-:W-:-:S04]  /*00c0*/  LEA R0, R5, R0, 0x8 ;  /* 0x0000000005007211 */ /* 0x008fc800078e40ff */
[C---:B------:R-:W-:Y:S01]  /*00d0*/  ISETP.GE.AND P0, PT, R0.reuse, 0xba00, PT ;  /* 0x0000ba000000780c */ /* 0x040fe20003f06270 */
[----:B------:R-:W-:-:S05]  /*00e0*/  IMAD.HI R4, R0, 0x2c0b02c1, RZ ;  /* 0x2c0b02c100047827 */ /* 0x000fca00078e02ff */
[----:B------:R-:W-:-:S04]  /*00f0*/  SHF.R.U32.HI R5, RZ, 0x1f, R4 ;  /* 0x0000001fff057819 */ /* 0x000fc80000011604 */
[----:B------:R-:W-:-:S05]  /*0100*/  LEA.HI.SX32 R5, R4, R5, 0x19 ;  /* 0x0000000504057211 */ /* 0x000fca00078fcaff */
[----:B------:R-:W-:Y:S02]  /*0110*/  IMAD R12, R5, -0x2e8, R0 ;  /* 0xfffffd18050c7824 */ /* 0x000fe400078e0200 */
[----:B------:R-:W3:Y:S02]  /*0120*/  LDC.64 R4, c[0x0][0x210] ;  /* 0x00008400ff047b82 */ /* 0x000ee40000000a00 */
[----:B--2---:R-:W-:-:S05]  /*0130*/  IMAD.WIDE R2, R12, 0x4, R2 ;  /* 0x000000040c027825 */ /* 0x004fca00078e0202 */
[----:B------:R2:W3:Y:S01]  /*0140*/  @!P0 LDG.E.EL.64 R6, desc[UR4][R2.64] ;  /* 0x0000000402068981 */ /* 0x0004e2000c2e1b00 */
[----:B------:R-:W-:Y:S02]  /*0150*/  CS2R R8, SRZ ;  /* 0x0000000000087805 */ /* 0x000fe4000001ff00 */
[----:B------:R-:W-:Y:S01]  /*0160*/  CS2R R10, SRZ ;  /* 0x00000000000a7805 */ /* 0x000fe2000001ff00 */
[----:B----4-:R-:W-:-:S04]  /*0170*/  IMAD.WIDE R16, R12, 0x4, R16 ;  /* 0x000000040c107825 */ /* 0x010fc800078e0210 */
[C---:B-----5:R-:W-:Y:S01]  /*0180*/  IMAD.WIDE R18, R12.reuse, 0x4, R18 ;  /* 0x000000040c127825 */ /* 0x060fe200078e0212 */
[----:B------:R4:W5:Y:S01]  /*0190*/  @!P0 LDG.E.EL.64 R8, desc[UR4][R16.64] ;  /* 0x0000000410088981 */ /* 0x000962000c2e1b00 */
[----:B--2---:R-:W-:Y:S02]  /*01a0*/  CS2R R2, SRZ ;  /* 0x0000000000027805 */ /* 0x004fe4000001ff00 */
[----:B0-----:R-:W-:-:S04]  /*01b0*/  IMAD.WIDE R20, R12, 0x4, R20 ;  /* 0x000000040c147825 */ /* 0x001fc800078e0214 */
[----:B-1----:R-:W-:Y:S01]  /*01c0*/  IMAD.WIDE R22, R12, 0x4, R14 ;  /* 0x000000040c167825 */ /* 0x002fe200078e020e */
[----:B------:R-:W2:Y:S03]  /*01d0*/  @!P0 LDG.E.EL.64 R2, desc[UR4][R18.64] ;  /* 0x0000000412028981 */ /* 0x000ea6000c2e1b00 */
[----:B---3--:R-:W-:-:S05]  /*01e0*/  IMAD.WIDE R4, R0, 0x4, R4 ;  /* 0x0000000400047825 */ /* 0x008fca00078e0204 */
[----:B------:R-:W5:Y:S01]  /*01f0*/  @!P0 LDG.E.64 R10, desc[UR4][R4.64] ;  /* 0x00000004040a8981 */ /* 0x000f62000c1e1b00 */
[----:B------:R-:W-:Y:S02]  /*0200*/  CS2R R12, SRZ ;  /* 0x00000000000c7805 */ /* 0x000fe4000001ff00 */
[----:B------:R-:W-:-:S04]  /*0210*/  CS2R R14, SRZ ;  /* 0x00000000000e7805 */ /* 0x000fc8000001ff00 */
[----:B------:R-:W3:Y:S04]  /*0220*/  @!P0 LDG.E.EL.64 R12, desc[UR4][R20.64] ;  /* 0x00000004140c8981 */ /* 0x000ee8000c2e1b00 */
[----:B------:R-:W3:Y:S01]  /*0230*/  @!P0 LDG.E.EL.64 R14, desc[UR4][R22.64] ;  /* 0x00000004160e8981 */ /* 0x000ee2000c2e1b00 */
[----:B------:R-:W-:Y:S01]  /*0240*/  FADD R6, R6, 9.9999997473787516356e-06 ;  /* 0x3727c5ac06067421 */ /* 0x000fe20000000000 */
[----:B------:R-:W-:-:S03]  /*0250*/  FADD R7, R7, 9.9999997473787516356e-06 ;  /* 0x3727c5ac07077421 */ /* 0x000fc60000000000 */
[----:B----4-:R-:W0:Y:S08]  /*0260*/  MUFU.SQRT R16, R6 ;  /* 0x0000000600107308 */ /* 0x010e300000002000 */
[----:B------:R-:W1:Y:S01]  /*0270*/  MUFU.SQRT R17, R7 ;  /* 0x0000000700117308 */ /* 0x000e620000002000 */
[C---:B0-----:R-:W-:Y:S02]  /*0280*/  FSETP.GT.AND P1, PT, R16.reuse, 8.50705917302346158658e+37, PT ;  /* 0x7e8000001000780b */ /* 0x041fe40003f24000 */
[----:B------:R-:W-:-:S02]  /*0290*/  FSETP.GEU.AND P3, PT, R16, 1.175494350822287508e-38, PT ;  /* 0x008000001000780b */ /* 0x000fc40003f6e000 */
[C---:B-1----:R-:W-:Y:S02]  /*02a0*/  FSETP.GT.AND P2, PT, R17.reuse, 8.50705917302346158658e+37, PT ;  /* 0x7e8000001100780b */ /* 0x042fe40003f44000 */
[----:B------:R-:W-:-:S07]  /*02b0*/  FSETP.GEU.AND P4, PT, R17, 1.175494350822287508e-38, PT ;  /* 0x008000001100780b */ /* 0x000fce0003f8e000 */
[----:B------:R-:W-:Y:S01]  /*02c0*/  @P1 FMUL R16, R16, 0.25 ;  /* 0x3e80000010101820 */ /* 0x000fe20000400000 */
[----:B------:R-:W-:-:S03]  /*02d0*/  HFMA2.MMA R6, -RZ, RZ, 1.625, 0 ;  /* 0x3e800000ff067435 */ /* 0x000fc600000001ff */
[----:B------:R-:W-:Y:S01]  /*02e0*/  @!P3 FMUL R16, R16, 16777216 ;  /* 0x4b8000001010b820 */ /* 0x000fe20000400000 */
[----:B------:R-:W-:-:S04]  /*02f0*/  @P2 FMUL R17, R17, 0.25 ;  /* 0x3e80000011112820 */ /* 0x000fc80000400000 */
[----:B------:R-:W-:Y:S01]  /*0300*/  @!P4 FMUL R17, R17, 16777216 ;  /* 0x4b8000001111c820 */ /* 0x000fe20000400000 */
[----:B------:R-:W0:Y:S01]  /*0310*/  MUFU.RCP R16, R16 ;  /* 0x0000001000107308 */ /* 0x000e220000001000 */
[----:B------:R-:W-:-:S07]  /*0320*/  FSEL R7, R6, 1, P1 ;  /* 0x3f80000006077808 */ /* 0x000fce0000800000 */
[----:B------:R-:W1:Y:S01]  /*0330*/  MUFU.RCP R17, R17 ;  /* 0x0000001100117308 */ /* 0x000e620000001000 */
[----:B------:R-:W-:Y:S01]  /*0340*/  FSEL R6, R6, 1, P2 ;  /* 0x3f80000006067808 */ /* 0x000fe20001000000 */
[----:B------:R-:W-:Y:S01]  /*0350*/  @!P3 FMUL R7, R7, 16777216 ;  /* 0x4b8000000707b820 */ /* 0x000fe20000400000 */
[----:B-----5:R-:W-:Y:S01]  /*0360*/  FADD R8, R8, R10 ;  /* 0x0000000a08087221 */ /* 0x020fe20000000000 */
[----:B------:R-:W-:Y:S02]  /*0370*/  FADD R9, R9, R11 ;  /* 0x0000000b09097221 */ /* 0x000fe40000000000 */
[----:B------:R-:W-:Y:S01]  /*0380*/  @!P4 FMUL R6, R6, 16777216 ;  /* 0x4b8000000606c820 */ /* 0x000fe20000400000 */
[----:B0-----:R-:W-:Y:S01]  /*0390*/  FMUL R7, R16, R7 ;  /* 0x0000000710077220 */ /* 0x001fe20000400000 */
[----:B--2---:R-:W-:Y:S01]  /*03a0*/  FADD R2, R8, -R2 ;  /* 0x8000000208027221 */ /* 0x004fe20000000000 */
[----:B------:R-:W-:Y:S01]  /*03b0*/  FADD R3, R9, -R3 ;  /* 0x8000000309037221 */ /* 0x000fe20000000000 */
[----:B-1----:R-:W-:-:S02]  /*03c0*/  FMUL R6, R17, R6 ;  /* 0x0000000611067220 */ /* 0x002fc40000400000 */
[----:B------:R-:W-:Y:S02]  /*03d0*/  FMUL R7, R2, R7 ;  /* 0x0000000702077220 */ /* 0x000fe40000400000 */
[----:B------:R-:W-:Y:S02]  /*03e0*/  FMUL R6, R3, R6 ;  /* 0x0000000603067220 */ /* 0x000fe40000400000 */
[----:B---3--:R-:W-:Y:S01]  /*03f0*/  FFMA R7, R7, R12, R14 ;  /* 0x0000000c07077223 */ /* 0x008fe2000000000e */
[----:B------:R-:W0:Y:S01]  /*0400*/  LDC.64 R2, c[0x0][0x240] ;  /* 0x00009000ff027b82 */ /* 0x000e220000000a00 */
[----:B------:R-:W-:-:S03]  /*0410*/  FFMA R6, R6, R13, R15 ;  /* 0x0000000d06067223 */ /* 0x000fc6000000000f */
[C---:B------:R-:W-:Y:S02]  /*0420*/  FSETP.GTU.AND P1, PT, R7.reuse, RZ, PT ;  /* 0x000000ff0700720b */ /* 0x040fe40003f2c000 */
[C---:B------:R-:W-:Y:S02]  /*0430*/  FSETP.GTU.AND P2, PT, R6.reuse, RZ, PT ;  /* 0x000000ff0600720b */ /* 0x040fe40003f4c000 */
[----:B------:R-:W-:Y:S02]  /*0440*/  FSEL R10, R7, RZ, P1 ;  /* 0x000000ff070a7208 */ /* 0x000fe40000800000 */
[----:B------:R-:W-:Y:S02]  /*0450*/  FSEL R11, R6, RZ, P2 ;  /* 0x000000ff060b7208 */ /* 0x000fe40001000000 */
[C---:B------:R-:W-:Y:S02]  /*0460*/  FSETP.GEU.AND P1, PT, R10.reuse, 6, PT ;  /* 0x40c000000a00780b */ /* 0x040fe40003f2e000 */
[----:B------:R-:W-:Y:S01]  /*0470*/  FSETP.GEU.AND P2, PT, R11, 6, PT ;  /* 0x40c000000b00780b */ /* 0x000fe20003f4e000 */
[----:B------:R1:W-:Y:S01]  /*0480*/  @!P0 STG.E.64 desc[UR4][R4.64], R8 ;  /* 0x0000000804008986 */ /* 0x0003e2000c101b04 */
[----:B------:R-:W-:-:S02]  /*0490*/  FSETP.NAN.AND P3, PT, R10, R10, PT ;  /* 0x0000000a0a00720b */ /* 0x000fc40003f68000 */
[----:B------:R-:W-:Y:S01]  /*04a0*/  FSETP.NAN.AND P4, PT, R11, R11, PT ;  /* 0x0000000b0b00720b */ /* 0x000fe20003f88000 */
[----:B0-----:R-:W-:-:S06]  /*04b0*/  IMAD.WIDE R2, R0, 0x4, R2 ;  /* 0x0000000400027825 */ /* 0x001fcc00078e0202 */
[----:B------:R-:W-:Y:S02]  /*04c0*/  @P1 SEL R10, R10, 0x40c00000, P3 ;  /* 0x40c000000a0a1807 */ /* 0x000fe40001800000 */
[----:B------:R-:W-:Y:S01]  /*04d0*/  @P2 SEL R11, R11, 0x40c00000, P4 ;  /* 0x40c000000b0b2807 */ /* 0x000fe20002000000 */
[----:B------:R-:W-:Y:S06]  /*04e0*/  @P0 EXIT ;  /* 0x000000000000094d */ /* 0x000fec0003800000 */
[----:B------:R-:W-:Y:S01]  /*04f0*/  STG.E.64 desc[UR4][R2.64], R10 ;  /* 0x0000000a02007986 */ /* 0x000fe2000c101b04 */
[----:B------:R-:W-:Y:S05]  /*0500*/  EXIT ;  /* 0x000000000000794d */ /* 0x000fea0003800000 */
.L_x_0:
[----:B------:R-:W-:-:S00]  /*0510*/  BRA `(.L_x_0) ;  /* 0xfffffffc00fc7947 */ /* 0x000fc0000383ffff */
[----:B------:R-:W-:-:S00]  /*0520*/  NOP ;  /* 0x0000000000007918 */ /* 0x000fc00000000000 */
        /* <DEDUP_REMOVED lines=13> */
.L_x_1:


//--------------------- .nv.global.init           --------------------------
	.section	.nv.global.init,"aw",@progbits
.nv.global.init:
	.type		_$_str,@object
	.size		_$_str,(_$_str_$_2 - _$_str)
_$_str:
        /*0000*/ 	.byte	0x5f, 0x5f, 0x43, 0x55, 0x44, 0x41, 0x5f, 0x46, 0x54, 0x5a, 0x00
	.type		_$_str_$_2,@object
	.size		_$_str_$_2,(.L_1 - _$_str_$_2)
_$_str_$_2:
        /*000b*/ 	.byte	0x5f, 0x5f, 0x43, 0x55, 0x44, 0x41, 0x5f, 0x50, 0x52, 0x45, 0x43, 0x5f, 0x53, 0x51, 0x52, 0x54
        /*001b*/ 	.byte	0x00
.L_1:


//--------------------- .nv.constant0.triton_poi_fused__native_batch_norm_legit_no_training_convolution_hardtanh_44 --------------------------
	.section	.nv.constant0.triton_poi_fused__native_batch_norm_legit_no_training_convolution_hardtanh_44,"a",@progbits
	.sectionflags	@""
	.align	4
.nv.constant0.triton_poi_fused__native_batch_norm_legit_no_training_convolution_hardtanh_44:
	.zero		588
